	.headerflags	@"EF_CUDA_TEXMODE_UNIFIED EF_CUDA_64BIT_ADDRESS EF_CUDA_ACCELERATORS EF_CUDA_SM90 EF_CUDA_VIRTUAL_SM(EF_CUDA_SM90)"
	.elftype	@"ET_EXEC"


//--------------------- .nv.info                  --------------------------
	.section	.nv.info,"",@"SHT_CUDA_INFO"
	.align	4


	//----- nvinfo : EIATTR_REGCOUNT
	.align		4
        /*0000*/ 	.byte	0x04, 0x2f
        /*0002*/ 	.short	(.L_1 - .L_0)
	.align		4
.L_0:
        /*0004*/ 	.word	index@(triton_poi_fused_6)
        /*0008*/ 	.word	0x0000001e


	//----- nvinfo : EIATTR_MIN_STACK_SIZE
	.align		4
.L_1:
        /*000c*/ 	.byte	0x04, 0x12
        /*000e*/ 	.short	(.L_3 - .L_2)
	.align		4
.L_2:
        /*0010*/ 	.word	index@(triton_poi_fused_6)
        /*0014*/ 	.word	0x00000000


	//----- nvinfo : EIATTR_FRAME_SIZE
	.align		4
.L_3:
        /*0018*/ 	.byte	0x04, 0x11
        /*001a*/ 	.short	(.L_5 - .L_4)
	.align		4
.L_4:
        /*001c*/ 	.word	index@(triton_poi_fused_6)
        /*0020*/ 	.word	0x00000000


	//----- nvinfo : EIATTR_MIN_STACK_SIZE
	.align		4
.L_5:
        /*0024*/ 	.byte	0x04, 0x12
        /*0026*/ 	.short	(.L_7 - .L_6)
	.align		4
.L_6:
        /*0028*/ 	.word	index@(triton_poi_fused_6)
        /*002c*/ 	.word	0x00000000
.L_7:


//--------------------- .nv.info.triton_poi_fused_6 --------------------------
	.section	.nv.info.triton_poi_fused_6,"",@"SHT_CUDA_INFO"
	.sectionflags	@""
	.align	4


	//----- nvinfo : EIATTR_CUDA_API_VERSION
	.align		4
        /*0000*/ 	.byte	0x04, 0x37
        /*0002*/ 	.short	(.L_9 - .L_8)
.L_8:
        /*0004*/ 	.word	0x0000007c


	//----- nvinfo : EIATTR_KPARAM_INFO
	.align		4
.L_9:
        /*0008*/ 	.byte	0x04, 0x17
        /*000a*/ 	.short	(.L_11 - .L_10)
.L_10:
        /*000c*/ 	.word	0x00000000
        /*0010*/ 	.short	0x0003
        /*0012*/ 	.short	0x0014
        /*0014*/ 	.byte	0x00, 0xf0, 0x11, 0x00


	//----- nvinfo : EIATTR_KPARAM_INFO
	.align		4
.L_11:
        /*0018*/ 	.byte	0x04, 0x17
        /*001a*/ 	.short	(.L_13 - .L_12)
.L_12:
        /*001c*/ 	.word	0x00000000
        /*0020*/ 	.short	0x0002
        /*0022*/ 	.short	0x0010
        /*0024*/ 	.byte	0x00, 0xf0, 0x11, 0x00


	//----- nvinfo : EIATTR_KPARAM_INFO
	.align		4
.L_13:
        /*0028*/ 	.byte	0x04, 0x17
        /*002a*/ 	.short	(.L_15 - .L_14)
.L_14:
        /*002c*/ 	.word	0x00000000
        /*0030*/ 	.short	0x0001
        /*0032*/ 	.short	0x0008
        /*0034*/ 	.byte	0x00, 0xf4, 0x21, 0x00


	//----- nvinfo : EIATTR_KPARAM_INFO
	.align		4
.L_15:
        /*0038*/ 	.byte	0x04, 0x17
        /*003a*/ 	.short	(.L_17 - .L_16)
.L_16:
        /*003c*/ 	.word	0x00000000
        /*0040*/ 	.short	0x0000
        /*0042*/ 	.short	0x0000
        /*0044*/ 	.byte	0x00, 0xf4, 0x21, 0x00


	//----- nvinfo : EIATTR_SPARSE_MMA_MASK
	.align		4
.L_17:
        /*0048*/ 	.byte	0x03, 0x50
        /*004a*/ 	.short	0x0000


	//----- nvinfo : EIATTR_MAXREG_COUNT
	.align		4
        /*004c*/ 	.byte	0x03, 0x1b
        /*004e*/ 	.short	0x00ff


	//----- nvinfo : EIATTR_EXIT_INSTR_OFFSETS
	.align		4
        /*0050*/ 	.byte	0x04, 0x1c
        /*0052*/ 	.short	(.L_19 - .L_18)


	//   ....[0]....
.L_18:
        /*0054*/ 	.word	0x000006b0


	//   ....[1]....
        /*0058*/ 	.word	0x00000700


	//----- nvinfo : EIATTR_REQNTID
	.align		4
.L_19:
        /*005c*/ 	.byte	0x04, 0x10
        /*005e*/ 	.short	(.L_21 - .L_20)
.L_20:
        /*0060*/ 	.word	0x00000080
        /*0064*/ 	.word	0x00000001
        /*0068*/ 	.word	0x00000001


	//----- nvinfo : EIATTR_CBANK_PARAM_SIZE
	.align		4
.L_21:
        /*006c*/ 	.byte	0x03, 0x19
        /*006e*/ 	.short	0x0018


	//----- nvinfo : EIATTR_PARAM_CBANK
	.align		4
        /*0070*/ 	.byte	0x04, 0x0a
        /*0072*/ 	.short	(.L_23 - .L_22)
	.align		4
.L_22:
        /*0074*/ 	.word	index@(.nv.constant0.triton_poi_fused_6)
        /*0078*/ 	.short	0x0210
        /*007a*/ 	.short	0x0018


	//----- nvinfo : EIATTR_SW_WAR
	.align		4
.L_23:
        /*007c*/ 	.byte	0x04, 0x36
        /*007e*/ 	.short	(.L_25 - .L_24)
.L_24:
        /*0080*/ 	.word	0x00000008
.L_25:


//--------------------- .nv.callgraph             --------------------------
	.section	.nv.callgraph,"",@"SHT_CUDA_CALLGRAPH"
	.align	4
	.sectionentsize	8
	.align		4
        /*0000*/ 	.word	0x00000000
	.align		4
        /*0004*/ 	.word	0xffffffff
	.align		4
        /*0008*/ 	.word	0x00000000
	.align		4
        /*000c*/ 	.word	0xfffffffe
	.align		4
        /*0010*/ 	.word	0x00000000
	.align		4
        /*0014*/ 	.word	0xfffffffd
	.align		4
        /*0018*/ 	.word	0x00000000
	.align		4
        /*001c*/ 	.word	0xfffffffc


//--------------------- .text.triton_poi_fused_6  --------------------------
	.section	.text.triton_poi_fused_6,"ax",@progbits
	.sectionflags	@"SHF_BARRIERS=1"
	.align	128
        .global         triton_poi_fused_6
        .type           triton_poi_fused_6,@function
        .size           triton_poi_fused_6,(.L_x_1 - triton_poi_fused_6)
        .other          triton_poi_fused_6,@"STO_CUDA_ENTRY STV_DEFAULT"
triton_poi_fused_6:
.text.triton_poi_fused_6:
[----:B------:R-:W0:Y:S01]  /*0000*/  LDC R1, c[0x0][0x28] ;  /* 0x00000a00ff017b82 */ /* 0x000e220000000800 */
[----:B------:R-:W1:Y:S07]  /*0010*/  S2R R19, SR_CTAID.Z ;  /* 0x0000000000137919 */ /* 0x000e6e0000002700 */
[----:B------:R-:W1:Y:S01]  /*0020*/  S2UR UR4, SR_CTAID.Y ;  /* 0x00000000000479c3 */ /* 0x000e620000002600 */
[----:B------:R-:W-:Y:S01]  /*0030*/  IMAD.MOV.U32 R14, RZ, RZ, RZ ;  /* 0x000000ffff0e7224 */ /* 0x000fe200078e00ff */
[----:B------:R-:W-:Y:S01]  /*0040*/  ULDC.64 UR6, c[0x0][0x208] ;  /* 0x0000820000067ab9 */ /* 0x000fe20000000a00 */
[----:B------:R-:W2:Y:S01]  /*0050*/  S2R R15, SR_CTAID.X ;  /* 0x00000000000f7919 */ /* 0x000ea20000002500 */
[----:B------:R-:W3:Y:S04]  /*0060*/  S2R R18, SR_TID.X ;  /* 0x0000000000127919 */ /* 0x000ee80000002100 */
[----:B------:R-:W1:Y:S08]  /*0070*/  LDC R0, c[0x0][0x10] ;  /* 0x00000400ff007b82 */ /* 0x000e700000000800 */
[----:B------:R-:W4:Y:S01]  /*0080*/  LDC.64 R16, c[0x0][0x210] ;  /* 0x00008400ff107b82 */ /* 0x000f220000000a00 */
[----:B-1----:R-:W-:-:S02]  /*0090*/  IMAD R19, R19, R0, UR4 ;  /* 0x0000000413137e24 */ /* 0x002fc4000f8e0200 */
[----:B--2---:R-:W-:Y:S02]  /*00a0*/  IMAD.SHL.U32 R15, R15, 0x10, RZ ;  /* 0x000000100f0f7824 */ /* 0x004fe400078e00ff */
[----:B------:R-:W-:Y:S01]  /*00b0*/  IMAD.SHL.U32 R19, R19, 0x40, RZ ;  /* 0x0000004013137824 */ /* 0x000fe200078e00ff */
[----:B---3--:R-:W-:Y:S02]  /*00c0*/  SHF.R.U32.HI R0, RZ, 0x4, R18 ;  /* 0x00000004ff007819 */ /* 0x008fe40000011612 */
[----:B------:R-:W-:Y:S02]  /*00d0*/  LOP3.LUT R4, R15, 0xf, R18, 0xf8, !PT ;  /* 0x0000000f0f047812 */ /* 0x000fe400078ef812 */
[----:B------:R-:W-:Y:S02]  /*00e0*/  SGXT.U32 R0, R0, 0x3 ;  /* 0x000000030000781a */ /* 0x000fe40000000000 */
[----:B------:R-:W-:Y:S02]  /*00f0*/  ISETP.GE.AND P0, PT, R4, 0x9, PT ;  /* 0x000000090400780c */ /* 0x000fe40003f06270 */
[----:B------:R-:W-:-:S02]  /*0100*/  LOP3.LUT R3, R19, 0x8, R0, 0xfe, !PT ;  /* 0x0000000813037812 */ /* 0x000fc400078efe00 */
[----:B------:R-:W-:Y:S02]  /*0110*/  LOP3.LUT R2, R19, R0, RZ, 0xfc, !PT ;  /* 0x0000000013027212 */ /* 0x000fe400078efcff */
[C---:B------:R-:W-:Y:S01]  /*0120*/  ISETP.LT.AND P2, PT, R3.reuse, 0x24000, !P0 ;  /* 0x000240000300780c */ /* 0x040fe20004741270 */
[--C-:B------:R-:W-:Y:S01]  /*0130*/  IMAD R3, R3, 0x9, R4.reuse ;  /* 0x0000000903037824 */ /* 0x100fe200078e0204 */
[----:B------:R-:W-:Y:S01]  /*0140*/  LOP3.LUT R6, R19, 0x10, R0, 0xfe, !PT ;  /* 0x0000001013067812 */ /* 0x000fe200078efe00 */
[C---:B------:R-:W-:Y:S01]  /*0150*/  IMAD R5, R2.reuse, 0x9, R4 ;  /* 0x0000000902057824 */ /* 0x040fe200078e0204 */
[----:B------:R-:W-:Y:S02]  /*0160*/  LOP3.LUT R7, R19, 0x18, R0, 0xfe, !PT ;  /* 0x0000001813077812 */ /* 0x000fe400078efe00 */
[----:B------:R-:W-:Y:S01]  /*0170*/  ISETP.LT.AND P1, PT, R2, 0x24000, !P0 ;  /* 0x000240000200780c */ /* 0x000fe20004721270 */
[----:B----4-:R-:W-:Y:S01]  /*0180*/  IMAD.WIDE R2, R3, 0x4, R16 ;  /* 0x0000000403027825 */ /* 0x010fe200078e0210 */
[----:B------:R-:W-:-:S02]  /*0190*/  ISETP.LT.AND P6, PT, R6, 0x24000, !P0 ;  /* 0x000240000600780c */ /* 0x000fc400047c1270 */
[----:B------:R-:W-:Y:S02]  /*01a0*/  LOP3.LUT R8, R19, 0x20, R0, 0xfe, !PT ;  /* 0x0000002013087812 */ /* 0x000fe400078efe00 */
[----:B------:R-:W-:Y:S01]  /*01b0*/  ISETP.LT.AND P5, PT, R7, 0x24000, !P0 ;  /* 0x000240000700780c */ /* 0x000fe200047a1270 */
[----:B------:R1:W2:Y:S01]  /*01c0*/  @P2 LDG.E.EL R14, desc[UR6][R2.64] ;  /* 0x00000006020e2981 */ /* 0x0002a2000c2e1900 */
[----:B------:R-:W-:Y:S02]  /*01d0*/  LOP3.LUT R4, R19, 0x28, R0, 0xfe, !PT ;  /* 0x0000002813047812 */ /* 0x000fe400078efe00 */
[----:B------:R-:W-:Y:S02]  /*01e0*/  LOP3.LUT R6, R19, 0x30, R0, 0xfe, !PT ;  /* 0x0000003013067812 */ /* 0x000fe400078efe00 */
[----:B------:R-:W-:Y:S02]  /*01f0*/  LOP3.LUT R7, R19, 0x38, R0, 0xfe, !PT ;  /* 0x0000003813077812 */ /* 0x000fe400078efe00 */
[----:B------:R-:W-:-:S02]  /*0200*/  ISETP.LT.AND P4, PT, R8, 0x24000, !P0 ;  /* 0x000240000800780c */ /* 0x000fc40004781270 */
[----:B------:R-:W-:Y:S02]  /*0210*/  ISETP.LT.AND P3, PT, R4, 0x24000, !P0 ;  /* 0x000240000400780c */ /* 0x000fe40004761270 */
[----:B------:R-:W-:Y:S02]  /*0220*/  ISETP.LT.AND P2, PT, R6, 0x24000, !P0 ;  /* 0x000240000600780c */ /* 0x000fe40004741270 */
[----:B------:R-:W-:Y:S01]  /*0230*/  ISETP.LT.AND P0, PT, R7, 0x24000, !P0 ;  /* 0x000240000700780c */ /* 0x000fe20004701270 */
[C---:B------:R-:W-:Y:S02]  /*0240*/  VIADD R7, R5.reuse, 0x90 ;  /* 0x0000009005077836 */ /* 0x040fe40000000000 */
[C---:B------:R-:W-:Y:S02]  /*0250*/  VIADD R9, R5.reuse, 0xd8 ;  /* 0x000000d805097836 */ /* 0x040fe40000000000 */
[C---:B------:R-:W-:Y:S02]  /*0260*/  VIADD R11, R5.reuse, 0x120 ;  /* 0x00000120050b7836 */ /* 0x040fe40000000000 */
[----:B------:R-:W-:-:S02]  /*0270*/  VIADD R13, R5, 0x168 ;  /* 0x00000168050d7836 */ /* 0x000fc40000000000 */
[C---:B------:R-:W-:Y:S02]  /*0280*/  VIADD R23, R5.reuse, 0x1b0 ;  /* 0x000001b005177836 */ /* 0x040fe40000000000 */
[C---:B------:R-:W-:Y:S02]  /*0290*/  VIADD R25, R5.reuse, 0x1f8 ;  /* 0x000001f805197836 */ /* 0x040fe40000000000 */
[----:B-1----:R-:W-:-:S04]  /*02a0*/  IMAD.WIDE R2, R5, 0x4, R16 ;  /* 0x0000000405027825 */ /* 0x002fc800078e0210 */
[----:B------:R-:W-:-:S04]  /*02b0*/  IMAD.WIDE R4, R7, 0x4, R16 ;  /* 0x0000000407047825 */ /* 0x000fc800078e0210 */
[----:B------:R-:W-:-:S04]  /*02c0*/  IMAD.WIDE R6, R9, 0x4, R16 ;  /* 0x0000000409067825 */ /* 0x000fc800078e0210 */
[----:B------:R-:W-:Y:S01]  /*02d0*/  IMAD.WIDE R8, R11, 0x4, R16 ;  /* 0x000000040b087825 */ /* 0x000fe200078e0210 */
[----:B------:R-:W-:-:S03]  /*02e0*/  CS2R R20, SRZ ;  /* 0x0000000000147805 */ /* 0x000fc6000001ff00 */
[----:B------:R-:W-:-:S03]  /*02f0*/  IMAD.WIDE R10, R13, 0x4, R16 ;  /* 0x000000040d0a7825 */ /* 0x000fc600078e0210 */
[----:B------:R1:W3:Y:S01]  /*0300*/  @P6 LDG.E.EL R20, desc[UR6][R4.64] ;  /* 0x0000000604146981 */ /* 0x0002e2000c2e1900 */
[--C-:B------:R-:W-:Y:S01]  /*0310*/  IMAD.WIDE R12, R23, 0x4, R16.reuse ;  /* 0x00000004170c7825 */ /* 0x100fe200078e0210 */
[----:B------:R-:W-:Y:S02]  /*0320*/  CS2R R22, SRZ ;  /* 0x0000000000167805 */ /* 0x000fe4000001ff00 */
[----:B------:R-:W4:Y:S01]  /*0330*/  @P5 LDG.E.EL R21, desc[UR6][R6.64] ;  /* 0x0000000606155981 */ /* 0x000f22000c2e1900 */
[----:B------:R-:W-:Y:S01]  /*0340*/  IMAD.WIDE R16, R25, 0x4, R16 ;  /* 0x0000000419107825 */ /* 0x000fe200078e0210 */
[----:B------:R-:W-:Y:S02]  /*0350*/  CS2R R24, SRZ ;  /* 0x0000000000187805 */ /* 0x000fe4000001ff00 */
[----:B------:R-:W5:Y:S01]  /*0360*/  @P4 LDG.E.EL R22, desc[UR6][R8.64] ;  /* 0x0000000608164981 */ /* 0x000f62000c2e1900 */
[----:B------:R-:W-:-:S03]  /*0370*/  IMAD.MOV.U32 R26, RZ, RZ, RZ ;  /* 0x000000ffff1a7224 */ /* 0x000fc600078e00ff */
[----:B------:R-:W5:Y:S04]  /*0380*/  @P3 LDG.E.EL R24, desc[UR6][R10.64] ;  /* 0x000000060a183981 */ /* 0x000f68000c2e1900 */
[----:B------:R1:W5:Y:S04]  /*0390*/  @P2 LDG.E.EL R23, desc[UR6][R12.64] ;  /* 0x000000060c172981 */ /* 0x000368000c2e1900 */
[----:B------:R1:W5:Y:S04]  /*03a0*/  @P1 LDG.E.EL R25, desc[UR6][R2.64] ;  /* 0x0000000602191981 */ /* 0x000368000c2e1900 */
[----:B------:R-:W5:Y:S01]  /*03b0*/  @P0 LDG.E.EL R26, desc[UR6][R16.64] ;  /* 0x00000006101a0981 */ /* 0x000f62000c2e1900 */
[----:B------:R-:W1:Y:S01]  /*03c0*/  S2R R27, SR_TID.X ;  /* 0x00000000001b7919 */ /* 0x000e620000002100 */
[----:B------:R-:W1:Y:S01]  /*03d0*/  S2UR UR5, SR_CgaCtaId ;  /* 0x00000000000579c3 */ /* 0x000e620000008800 */
[----:B------:R-:W-:-:S02]  /*03e0*/  UMOV UR4, 0x400 ;  /* 0x0000040000047882 */ /* 0x000fc40000000000 */
[----:B01----:R-:W-:Y:S01]  /*03f0*/  UPRMT UR4, UR5, 0x654, UR4 ;  /* 0x0000065405047896 */ /* 0x003fe20008000004 */
[----:B------:R-:W-:Y:S01]  /*0400*/  IMAD.SHL.U32 R4, R27, 0x40, RZ ;  /* 0x000000401b047824 */ /* 0x000fe200078e00ff */
[----:B------:R-:W-:-:S04]  /*0410*/  SHF.R.U32.HI R5, RZ, 0x4, R27 ;  /* 0x00000004ff057819 */ /* 0x000fc8000001161b */
[----:B------:R-:W-:Y:S02]  /*0420*/  SGXT.U32 R5, R5, 0x3 ;  /* 0x000000030505781a */ /* 0x000fe40000000000 */
[----:B------:R-:W-:-:S04]  /*0430*/  LOP3.LUT R4, R4, 0x3c0, RZ, 0xc0, !PT ;  /* 0x000003c004047812 */ /* 0x000fc800078ec0ff */
[C---:B------:R-:W-:Y:S02]  /*0440*/  LOP3.LUT R5, R4.reuse, R5, RZ, 0xfc, !PT ;  /* 0x0000000504057212 */ /* 0x040fe400078efcff */
[----:B------:R-:W-:-:S05]  /*0450*/  LEA.HI R4, R4, UR4, RZ, 0x1e ;  /* 0x0000000404047c11 */ /* 0x000fca000f8ff0ff */
[----:B------:R-:W-:Y:S01]  /*0460*/  IMAD R13, R5, 0x4, R4 ;  /* 0x00000004050d7824 */ /* 0x000fe200078e0204 */
[C---:B------:R-:W-:Y:S01]  /*0470*/  LOP3.LUT R2, R27.reuse, 0x70, RZ, 0xc0, !PT ;  /* 0x000000701b027812 */ /* 0x040fe200078ec0ff */
[----:B------:R-:W-:-:S04]  /*0480*/  IMAD.SHL.U32 R8, R27, 0x4, RZ ;  /* 0x000000041b087824 */ /* 0x000fc800078e00ff */
[----:B------:R-:W-:Y:S01]  /*0490*/  VIADD R3, R2, UR4 ;  /* 0x0000000402037c36 */ /* 0x000fe20008000000 */
[----:B------:R-:W-:-:S05]  /*04a0*/  LOP3.LUT R8, R8, 0x1fc, RZ, 0xc0, !PT ;  /* 0x000001fc08087812 */ /* 0x000fca00078ec0ff */
[----:B------:R-:W-:Y:S02]  /*04b0*/  IMAD R4, R8, 0x4, R3 ;  /* 0x0000000408047824 */ /* 0x000fe400078e0203 */
[----:B------:R-:W-:Y:S01]  /*04c0*/  IMAD.SHL.U32 R18, R18, 0x4, RZ ;  /* 0x0000000412127824 */ /* 0x000fe200078e00ff */
[----:B------:R-:W0:Y:S04]  /*04d0*/  LDC.64 R2, c[0x0][0x218] ;  /* 0x00008600ff027b82 */ /* 0x000e280000000a00 */
[----:B------:R-:W-:-:S05]  /*04e0*/  LOP3.LUT R18, R19, 0x3c, R18, 0xf8, !PT ;  /* 0x0000003c13127812 */ /* 0x000fca00078ef812 */
[----:B------:R-:W-:-:S05]  /*04f0*/  IMAD.HI R9, R18, 0x2aaaaaab, RZ ;  /* 0x2aaaaaab12097827 */ /* 0x000fca00078e02ff */
[----:B------:R-:W-:-:S04]  /*0500*/  SHF.R.U32.HI R10, RZ, 0x1f, R9 ;  /* 0x0000001fff0a7819 */ /* 0x000fc80000011609 */
[----:B------:R-:W-:Y:S02]  /*0510*/  LEA.HI.SX32 R11, R9, R10, 0x1a ;  /* 0x0000000a090b7211 */ /* 0x000fe400078fd2ff */
[----:B------:R-:W-:Y:S02]  /*0520*/  LOP3.LUT R10, R8, 0x200, RZ, 0xfc, !PT ;  /* 0x00000200080a7812 */ /* 0x000fe400078efcff */
[----:B------:R-:W-:Y:S01]  /*0530*/  ISETP.GE.AND P0, PT, R18, 0x24000, PT ;  /* 0x000240001200780c */ /* 0x000fe20003f06270 */
[----:B------:R-:W-:Y:S01]  /*0540*/  IMAD R18, R11, -0x180, R18 ;  /* 0xfffffe800b127824 */ /* 0x000fe200078e0212 */
[----:B------:R-:W-:Y:S02]  /*0550*/  LOP3.LUT R9, R15, R0, RZ, 0xfc, !PT ;  /* 0x000000000f097212 */ /* 0x000fe400078efcff */
[----:B------:R-:W-:Y:S02]  /*0560*/  LOP3.LUT R0, R15, 0x8, R0, 0xfe, !PT ;  /* 0x000000080f007812 */ /* 0x000fe400078efe00 */
[----:B------:R-:W-:Y:S01]  /*0570*/  SHF.R.U32.HI R10, RZ, 0x2, R10 ;  /* 0x00000002ff0a7819 */ /* 0x000fe2000001160a */
[----:B------:R-:W-:Y:S01]  /*0580*/  IMAD R18, R11, 0xd80, R18 ;  /* 0x00000d800b127824 */ /* 0x000fe200078e0212 */
[----:B------:R-:W-:-:S02]  /*0590*/  ISETP.LT.AND P1, PT, R9, 0x9, !P0 ;  /* 0x000000090900780c */ /* 0x000fc40004721270 */
[----:B------:R-:W-:Y:S02]  /*05a0*/  ISETP.LT.AND P0, PT, R0, 0x9, !P0 ;  /* 0x000000090000780c */ /* 0x000fe40004701270 */
[----:B------:R-:W-:Y:S01]  /*05b0*/  LOP3.LUT R10, R10, 0xf0, RZ, 0xc0, !PT ;  /* 0x000000f00a0a7812 */ /* 0x000fe200078ec0ff */
[----:B------:R-:W-:-:S04]  /*05c0*/  IMAD R11, R9, 0x180, R18 ;  /* 0x00000180090b7824 */ /* 0x000fc800078e0212 */
[----:B------:R-:W-:Y:S02]  /*05d0*/  VIADD R9, R10, UR4 ;  /* 0x000000040a097c36 */ /* 0x000fe40008000000 */
[----:B0-----:R-:W-:-:S04]  /*05e0*/  IMAD.WIDE R10, R11, 0x4, R2 ;  /* 0x000000040b0a7825 */ /* 0x001fc800078e0202 */
[----:B------:R-:W-:Y:S01]  /*05f0*/  IMAD R9, R8, 0x4, R9 ;  /* 0x0000000408097824 */ /* 0x000fe200078e0209 */
[----:B--2---:R-:W-:Y:S04]  /*0600*/  STS [R13+0x20], R14 ;  /* 0x0000200e0d007388 */ /* 0x004fe80000000800 */
[----:B---3--:R-:W-:Y:S04]  /*0610*/  STS [R13+0x40], R20 ;  /* 0x000040140d007388 */ /* 0x008fe80000000800 */
[----:B----4-:R-:W-:Y:S04]  /*0620*/  STS [R13+0x60], R21 ;  /* 0x000060150d007388 */ /* 0x010fe80000000800 */
[----:B-----5:R-:W-:Y:S04]  /*0630*/  STS [R13+0x80], R22 ;  /* 0x000080160d007388 */ /* 0x020fe80000000800 */
[----:B------:R-:W-:Y:S04]  /*0640*/  STS [R13+0xa0], R24 ;  /* 0x0000a0180d007388 */ /* 0x000fe80000000800 */
[----:B------:R-:W-:Y:S04]  /*0650*/  STS [R13+0xc0], R23 ;  /* 0x0000c0170d007388 */ /* 0x000fe80000000800 */
[----:B------:R-:W-:Y:S04]  /*0660*/  STS [R13], R25 ;  /* 0x000000190d007388 */ /* 0x000fe80000000800 */
[----:B------:R-:W-:Y:S01]  /*0670*/  STS [R13+0xe0], R26 ;  /* 0x0000e01a0d007388 */ /* 0x000fe20000000800 */
[----:B------:R-:W-:Y:S06]  /*0680*/  BAR.SYNC.DEFER_BLOCKING 0x0 ;  /* 0x0000000000007b1d */ /* 0x000fec0000010000 */
[----:B------:R-:W0:Y:S04]  /*0690*/  LDS.128 R4, [R4] ;  /* 0x0000000004047984 */ /* 0x000e280000000c00 */
[----:B0-----:R0:W-:Y:S02]  /*06a0*/  @P1 STG.E.128 desc[UR6][R10.64], R4 ;  /* 0x000000040a001986 */ /* 0x0011e4000c101d06 */
[----:B0-----:R-:W-:Y:S05]  /*06b0*/  @!P0 EXIT ;  /* 0x000000000000894d */ /* 0x001fea0003800000 */
[----:B0-----:R-:W0:Y:S01]  /*06c0*/  LDS.128 R8, [R9+0x800] ;  /* 0x0008000009087984 */ /* 0x001e220000000c00 */
[----:B------:R-:W-:-:S04]  /*06d0*/  IMAD R5, R0, 0x180, R18 ;  /* 0x0000018000057824 */ /* 0x000fc800078e0212 */
[----:B------:R-:W-:-:S05]  /*06e0*/  IMAD.WIDE R2, R5, 0x4, R2 ;  /* 0x0000000405027825 */ /* 0x000fca00078e0202 */
[----:B0-----:R-:W-:Y:S01]  /*06f0*/  STG.E.128 desc[UR6][R2.64], R8 ;  /* 0x0000000802007986 */ /* 0x001fe2000c101d06 */
[----:B------:R-:W-:Y:S05]  /*0700*/  EXIT ;  /* 0x000000000000794d */ /* 0x000fea0003800000 */
.L_x_0:
[----:B------:R-:W-:-:S00]  /*0710*/  BRA `(.L_x_0) ;  /* 0xfffffffc00fc7947 */ /* 0x000fc0000383ffff */
[----:B------:R-:W-:-:S00]  /*0720*/  NOP ;  /* 0x0000000000007918 */ /* 0x000fc00000000000 */
        /* <DEDUP_REMOVED lines=13> */
.L_x_1:


//--------------------- .nv.shared.triton_poi_fused_6 --------------------------
	.section	.nv.shared.triton_poi_fused_6,"aw",@nobits
	.sectionflags	@""
	.align	16
	.zero		1024


//--------------------- .nv.constant0.triton_poi_fused_6 --------------------------
	.section	.nv.constant0.triton_poi_fused_6,"a",@progbits
	.sectionflags	@""
	.align	4
.nv.constant0.triton_poi_fused_6:
	.zero		552
